//
// Generated by NVIDIA NVVM Compiler
//
// Compiler Build ID: CL-36424714
// Cuda compilation tools, release 13.0, V13.0.88
// Based on NVVM 20.0.0
//

.version 9.0
.target sm_100
.address_size 64

	// .globl	_Z9jacobiOnePfPKfS1_PKiS1_i

.visible .entry _Z9jacobiOnePfPKfS1_PKiS1_i(
	.param .u64 .ptr .align 1 _Z9jacobiOnePfPKfS1_PKiS1_i_param_0,
	.param .u64 .ptr .align 1 _Z9jacobiOnePfPKfS1_PKiS1_i_param_1,
	.param .u64 .ptr .align 1 _Z9jacobiOnePfPKfS1_PKiS1_i_param_2,
	.param .u64 .ptr .align 1 _Z9jacobiOnePfPKfS1_PKiS1_i_param_3,
	.param .u64 .ptr .align 1 _Z9jacobiOnePfPKfS1_PKiS1_i_param_4,
	.param .u32 _Z9jacobiOnePfPKfS1_PKiS1_i_param_5
)
{
	.reg .pred 	%p<3>;
	.reg .b32 	%r<12>;
	.reg .b32 	%f<21>;
	.reg .b64 	%rd<26>;

	ld.param.u64 	%rd11, [_Z9jacobiOnePfPKfS1_PKiS1_i_param_0];
	ld.param.u64 	%rd7, [_Z9jacobiOnePfPKfS1_PKiS1_i_param_1];
	ld.param.u64 	%rd8, [_Z9jacobiOnePfPKfS1_PKiS1_i_param_2];
	ld.param.u64 	%rd9, [_Z9jacobiOnePfPKfS1_PKiS1_i_param_3];
	ld.param.u64 	%rd10, [_Z9jacobiOnePfPKfS1_PKiS1_i_param_4];
	ld.param.u32 	%r4, [_Z9jacobiOnePfPKfS1_PKiS1_i_param_5];
	cvta.to.global.u64 	%rd1, %rd11;
	mov.u32 	%r1, %tid.x;
	setp.ge.s32 	%p1, %r1, %r4;
	@%p1 bra 	$L__BB0_3;
	cvta.to.global.u64 	%rd12, %rd8;
	cvta.to.global.u64 	%rd13, %rd9;
	cvta.to.global.u64 	%rd14, %rd10;
	cvta.to.global.u64 	%rd15, %rd7;
	mul.wide.u32 	%rd16, %r1, 4;
	add.s64 	%rd2, %rd14, %rd16;
	shl.b32 	%r6, %r1, 1;
	add.s64 	%rd3, %rd15, %rd16;
	add.s64 	%rd4, %rd1, %rd16;
	mul.wide.u32 	%rd17, %r6, 4;
	add.s64 	%rd5, %rd12, %rd17;
	add.s64 	%rd6, %rd13, %rd17;
	mov.b32 	%r11, 0;
$L__BB0_2:
	ld.global.f32 	%f1, [%rd5];
	ld.global.u32 	%r7, [%rd6];
	mul.wide.s32 	%rd18, %r7, 4;
	add.s64 	%rd19, %rd1, %rd18;
	ld.global.f32 	%f2, [%rd19];
	fma.rn.f32 	%f3, %f1, %f2, 0f00000000;
	ld.global.f32 	%f4, [%rd5+4];
	ld.global.u32 	%r8, [%rd6+4];
	mul.wide.s32 	%rd20, %r8, 4;
	add.s64 	%rd21, %rd1, %rd20;
	ld.global.f32 	%f5, [%rd21];
	fma.rn.f32 	%f6, %f4, %f5, %f3;
	ld.global.f32 	%f7, [%rd2];
	sub.f32 	%f8, %f7, %f6;
	ld.global.f32 	%f9, [%rd3];
	div.rn.f32 	%f10, %f8, %f9;
	st.global.f32 	[%rd4], %f10;
	bar.sync 	0;
	ld.global.f32 	%f11, [%rd5];
	ld.global.u32 	%r9, [%rd6];
	mul.wide.s32 	%rd22, %r9, 4;
	add.s64 	%rd23, %rd1, %rd22;
	ld.global.f32 	%f12, [%rd23];
	fma.rn.f32 	%f13, %f11, %f12, 0f00000000;
	ld.global.f32 	%f14, [%rd5+4];
	ld.global.u32 	%r10, [%rd6+4];
	mul.wide.s32 	%rd24, %r10, 4;
	add.s64 	%rd25, %rd1, %rd24;
	ld.global.f32 	%f15, [%rd25];
	fma.rn.f32 	%f16, %f14, %f15, %f13;
	ld.global.f32 	%f17, [%rd2];
	sub.f32 	%f18, %f17, %f16;
	ld.global.f32 	%f19, [%rd3];
	div.rn.f32 	%f20, %f18, %f19;
	st.global.f32 	[%rd4], %f20;
	bar.sync 	0;
	add.s32 	%r11, %r11, 2;
	setp.ne.s32 	%p2, %r11, 30;
	@%p2 bra 	$L__BB0_2;
$L__BB0_3:
	ret;

}


// ===== COMPILED SASS (sm_100) =====

	.target	sm_100

	.elftype	@"ET_EXEC"


//--------------------- .note.nv.tkinfo           --------------------------
	.section	.note.nv.tkinfo,"",@"SHT_NOTE"
	.sectionflags	@"SHF_NOTE_NV_TKINFO"
	.tkinfo
        /*0018*/ 	.word	0x00000002
        /*0030*/ 	.string	""
        /*0030*/ 	.string	"ptxas"
        /*0030*/ 	.string	"Cuda compilation tools, release 13.0, V13.0.88"
        /*0030*/ 	.string	"Build cuda_13.0.r13.0/compiler.36424714_0"
        /*0030*/ 	.string	"-arch sm_100 -m 64 "



//--------------------- .note.nv.cuinfo           --------------------------
	.section	.note.nv.cuinfo,"",@"SHT_NOTE"
	.sectionflags	@"SHF_NOTE_NV_CUINFO"
        /*0018*/ 	.short	0x0002
        /*001a*/ 	.short	0x0064
        /*001c*/ 	.short	0x0082
	.zero		2


//--------------------- .nv.info                  --------------------------
	.section	.nv.info,"",@"SHT_CUDA_INFO"
	.align	4


	//----- nvinfo : EIATTR_REGCOUNT
	.align		4
        /*0000*/ 	.byte	0x04, 0x2f
        /*0002*/ 	.short	(.L_1 - .L_0)
	.align		4
.L_0:
        /*0004*/ 	.word	index@(_Z9jacobiOnePfPKfS1_PKiS1_i)
        /*0008*/ 	.word	0x0000001a


	//----- nvinfo : EIATTR_FRAME_SIZE
	.align		4
.L_1:
        /*000c*/ 	.byte	0x04, 0x11
        /*000e*/ 	.short	(.L_3 - .L_2)
	.align		4
.L_2:
        /*0010*/ 	.word	index@($__internal_0_$__cuda_sm3x_div_rn_noftz_f32_slowpath)
        /*0014*/ 	.word	0x00000000


	//----- nvinfo : EIATTR_FRAME_SIZE
	.align		4
.L_3:
        /*0018*/ 	.byte	0x04, 0x11
        /*001a*/ 	.short	(.L_5 - .L_4)
	.align		4
.L_4:
        /*001c*/ 	.word	index@(_Z9jacobiOnePfPKfS1_PKiS1_i)
        /*0020*/ 	.word	0x00000000


	//----- nvinfo : EIATTR_MIN_STACK_SIZE
	.align		4
.L_5:
        /*0024*/ 	.byte	0x04, 0x12
        /*0026*/ 	.short	(.L_7 - .L_6)
	.align		4
.L_6:
        /*0028*/ 	.word	index@(_Z9jacobiOnePfPKfS1_PKiS1_i)
        /*002c*/ 	.word	0x00000000
.L_7:


//--------------------- .nv.compat                --------------------------
	.section	.nv.compat,"",@"SHT_CUDA_COMPAT_INFO"
	.align	4
        /*0000*/ 	.byte	0x02, 0x09, 0x00, 0x00, 0x02, 0x02, 0x01, 0x00, 0x02, 0x05, 0x05, 0x00, 0x03, 0x07, 0x01, 0x01
        /*0010*/ 	.byte	0x02, 0x03, 0x00, 0x00, 0x02, 0x06, 0x01, 0x00, 0x04, 0x0b, 0x08, 0x00, 0x01, 0x00, 0x00, 0x00
        /*0020*/ 	.byte	0x00, 0x00, 0x00, 0x00


//--------------------- .nv.info._Z9jacobiOnePfPKfS1_PKiS1_i --------------------------
	.section	.nv.info._Z9jacobiOnePfPKfS1_PKiS1_i,"",@"SHT_CUDA_INFO"
	.sectionflags	@""
	.align	4


	//----- nvinfo : EIATTR_CUDA_API_VERSION
	.align		4
        /*0000*/ 	.byte	0x04, 0x37
        /*0002*/ 	.short	(.L_9 - .L_8)
.L_8:
        /*0004*/ 	.word	0x00000082


	//----- nvinfo : EIATTR_KPARAM_INFO
	.align		4
.L_9:
        /*0008*/ 	.byte	0x04, 0x17
        /*000a*/ 	.short	(.L_11 - .L_10)
.L_10:
        /*000c*/ 	.word	0x00000000
        /*0010*/ 	.short	0x0005
        /*0012*/ 	.short	0x0028
        /*0014*/ 	.byte	0x00, 0xf0, 0x11, 0x00


	//----- nvinfo : EIATTR_KPARAM_INFO
	.align		4
.L_11:
        /*0018*/ 	.byte	0x04, 0x17
        /*001a*/ 	.short	(.L_13 - .L_12)
.L_12:
        /*001c*/ 	.word	0x00000000
        /*0020*/ 	.short	0x0004
        /*0022*/ 	.short	0x0020
        /*0024*/ 	.byte	0x00, 0xf5, 0x21, 0x00


	//----- nvinfo : EIATTR_KPARAM_INFO
	.align		4
.L_13:
        /*0028*/ 	.byte	0x04, 0x17
        /*002a*/ 	.short	(.L_15 - .L_14)
.L_14:
        /*002c*/ 	.word	0x00000000
        /*0030*/ 	.short	0x0003
        /*0032*/ 	.short	0x0018
        /*0034*/ 	.byte	0x00, 0xf5, 0x21, 0x00


	//----- nvinfo : EIATTR_KPARAM_INFO
	.align		4
.L_15:
        /*0038*/ 	.byte	0x04, 0x17
        /*003a*/ 	.short	(.L_17 - .L_16)
.L_16:
        /*003c*/ 	.word	0x00000000
        /*0040*/ 	.short	0x0002
        /*0042*/ 	.short	0x0010
        /*0044*/ 	.byte	0x00, 0xf5, 0x21, 0x00


	//----- nvinfo : EIATTR_KPARAM_INFO
	.align		4
.L_17:
        /*0048*/ 	.byte	0x04, 0x17
        /*004a*/ 	.short	(.L_19 - .L_18)
.L_18:
        /*004c*/ 	.word	0x00000000
        /*0050*/ 	.short	0x0001
        /*0052*/ 	.short	0x0008
        /*0054*/ 	.byte	0x00, 0xf5, 0x21, 0x00


	//----- nvinfo : EIATTR_KPARAM_INFO
	.align		4
.L_19:
        /*0058*/ 	.byte	0x04, 0x17
        /*005a*/ 	.short	(.L_21 - .L_20)
.L_20:
        /*005c*/ 	.word	0x00000000
        /*0060*/ 	.short	0x0000
        /*0062*/ 	.short	0x0000
        /*0064*/ 	.byte	0x00, 0xf5, 0x21, 0x00


	//----- nvinfo : EIATTR_SPARSE_MMA_MASK
	.align		4
.L_21:
        /*0068*/ 	.byte	0x03, 0x50
        /*006a*/ 	.short	0x0000


	//----- nvinfo : EIATTR_MAXREG_COUNT
	.align		4
        /*006c*/ 	.byte	0x03, 0x1b
        /*006e*/ 	.short	0x00ff


	//----- nvinfo : EIATTR_NUM_BARRIERS
	.align		4
        /*0070*/ 	.byte	0x02, 0x4c
        /*0072*/ 	.byte	0x01
	.zero		1


	//----- nvinfo : EIATTR_MERCURY_ISA_VERSION
	.align		4
        /*0074*/ 	.byte	0x03, 0x5f
        /*0076*/ 	.short	0x0101


	//----- nvinfo : EIATTR_VRC_CTA_INIT_COUNT
	.align		4
        /*0078*/ 	.byte	0x02, 0x4a
	.zero		1
	.zero		1


	//----- nvinfo : EIATTR_EXIT_INSTR_OFFSETS
	.align		4
        /*007c*/ 	.byte	0x04, 0x1c
        /*007e*/ 	.short	(.L_23 - .L_22)


	//   ....[0]....
.L_22:
        /*0080*/ 	.word	0x00000040


	//   ....[1]....
        /*0084*/ 	.word	0x000004e0


	//----- nvinfo : EIATTR_CRS_STACK_SIZE
	.align		4
.L_23:
        /*0088*/ 	.byte	0x04, 0x1e
        /*008a*/ 	.short	(.L_25 - .L_24)
.L_24:
        /*008c*/ 	.word	0x00000000


	//----- nvinfo : EIATTR_CBANK_PARAM_SIZE
	.align		4
.L_25:
        /*0090*/ 	.byte	0x03, 0x19
        /*0092*/ 	.short	0x002c


	//----- nvinfo : EIATTR_PARAM_CBANK
	.align		4
        /*0094*/ 	.byte	0x04, 0x0a
        /*0096*/ 	.short	(.L_27 - .L_26)
	.align		4
.L_26:
        /*0098*/ 	.word	index@(.nv.constant0._Z9jacobiOnePfPKfS1_PKiS1_i)
        /*009c*/ 	.short	0x0380
        /*009e*/ 	.short	0x002c


	//----- nvinfo : EIATTR_SW_WAR
	.align		4
.L_27:
        /*00a0*/ 	.byte	0x04, 0x36
        /*00a2*/ 	.short	(.L_29 - .L_28)
.L_28:
        /*00a4*/ 	.word	0x00000008
.L_29:


//--------------------- .nv.callgraph             --------------------------
	.section	.nv.callgraph,"",@"SHT_CUDA_CALLGRAPH"
	.align	4
	.sectionentsize	8
	.align		4
        /*0000*/ 	.word	0x00000000
	.align		4
        /*0004*/ 	.word	0xffffffff
	.align		4
        /*0008*/ 	.word	0x00000000
	.align		4
        /*000c*/ 	.word	0xfffffffe
	.align		4
        /*0010*/ 	.word	0x00000000
	.align		4
        /*0014*/ 	.word	0xfffffffd
	.align		4
        /*0018*/ 	.word	0x00000000
	.align		4
        /*001c*/ 	.word	0xfffffffc


//--------------------- .text._Z9jacobiOnePfPKfS1_PKiS1_i --------------------------
	.section	.text._Z9jacobiOnePfPKfS1_PKiS1_i,"ax",@progbits
	.align	128
        .global         _Z9jacobiOnePfPKfS1_PKiS1_i
        .type           _Z9jacobiOnePfPKfS1_PKiS1_i,@function
        .size           _Z9jacobiOnePfPKfS1_PKiS1_i,(.L_x_17 - _Z9jacobiOnePfPKfS1_PKiS1_i)
        .other          _Z9jacobiOnePfPKfS1_PKiS1_i,@"STO_CUDA_ENTRY STV_DEFAULT"
_Z9jacobiOnePfPKfS1_PKiS1_i:
.text._Z9jacobiOnePfPKfS1_PKiS1_i:
[----:B------:R-:W-:Y:S01]  /*0000*/  LDC R1, c[0x0][0x37c] ;  /* 0x0000df00ff017b82 */ /* 0x000fe20000000800 */
[----:B------:R-:W0:Y:S01]  /*0010*/  S2R R17, SR_TID.X ;  /* 0x0000000000117919 */ /* 0x000e220000002100 */
[----:B------:R-:W0:Y:S02]  /*0020*/  LDCU UR4, c[0x0][0x3a8] ;  /* 0x00007500ff0477ac */ /* 0x000e240008000800 */
[----:B0-----:R-:W-:-:S13]  /*0030*/  ISETP.GE.AND P0, PT, R17, UR4, PT ;  /* 0x0000000411007c0c */ /* 0x001fda000bf06270 */
[----:B------:R-:W-:Y:S05]  /*0040*/  @P0 EXIT ;  /* 0x000000000000094d */ /* 0x000fea0003800000 */
[----:B------:R-:W0:Y:S01]  /*0050*/  LDC.64 R12, c[0x0][0x3a0] ;  /* 0x0000e800ff0c7b82 */ /* 0x000e220000000a00 */
[----:B------:R-:W-:Y:S01]  /*0060*/  IMAD.SHL.U32 R3, R17, 0x2, RZ ;  /* 0x0000000211037824 */ /* 0x000fe200078e00ff */
[----:B------:R-:W1:Y:S01]  /*0070*/  LDCU.64 UR6, c[0x0][0x358] ;  /* 0x00006b00ff0677ac */ /* 0x000e620008000a00 */
[----:B------:R-:W-:-:S05]  /*0080*/  UMOV UR4, URZ ;  /* 0x000000ff00047c82 */ /* 0x000fca0008000000 */
[----:B------:R-:W2:Y:S08]  /*0090*/  LDC.64 R10, c[0x0][0x388] ;  /* 0x0000e200ff0a7b82 */ /* 0x000eb00000000a00 */
[----:B------:R-:W3:Y:S08]  /*00a0*/  LDC.64 R8, c[0x0][0x380] ;  /* 0x0000e000ff087b82 */ /* 0x000ef00000000a00 */
[----:B------:R-:W4:Y:S01]  /*00b0*/  LDC.64 R6, c[0x0][0x390] ;  /* 0x0000e400ff067b82 */ /* 0x000f220000000a00 */
[----:B0-----:R-:W-:-:S07]  /*00c0*/  IMAD.WIDE.U32 R12, R17, 0x4, R12 ;  /* 0x00000004110c7825 */ /* 0x001fce00078e000c */
[----:B------:R-:W0:Y:S01]  /*00d0*/  LDC.64 R4, c[0x0][0x398] ;  /* 0x0000e600ff047b82 */ /* 0x000e220000000a00 */
[----:B--2---:R-:W-:-:S07]  /*00e0*/  IMAD.WIDE.U32 R10, R17, 0x4, R10 ;  /* 0x00000004110a7825 */ /* 0x004fce00078e000a */
[----:B------:R-:W2:Y:S01]  /*00f0*/  LDC.64 R14, c[0x0][0x380] ;  /* 0x0000e000ff0e7b82 */ /* 0x000ea20000000a00 */
[----:B---3--:R-:W-:-:S04]  /*0100*/  IMAD.WIDE.U32 R8, R17, 0x4, R8 ;  /* 0x0000000411087825 */ /* 0x008fc800078e0008 */
[----:B----4-:R-:W-:-:S04]  /*0110*/  IMAD.WIDE.U32 R6, R3, 0x4, R6 ;  /* 0x0000000403067825 */ /* 0x010fc800078e0006 */
[----:B01----:R-:W-:-:S07]  /*0120*/  IMAD.WIDE.U32 R4, R3, 0x4, R4 ;  /* 0x0000000403047825 */ /* 0x003fce00078e0004 */
.L_x_4:
[----:B------:R-:W2:Y:S04]  /*0130*/  LDG.E R17, desc[UR6][R4.64] ;  /* 0x0000000604117981 */ /* 0x000ea8000c1e1900 */
[----:B------:R-:W3:Y:S04]  /*0140*/  LDG.E R19, desc[UR6][R4.64+0x4] ;  /* 0x0000040604137981 */ /* 0x000ee8000c1e1900 */
[----:B------:R-:W4:Y:S04]  /*0150*/  LDG.E R3, desc[UR6][R10.64] ;  /* 0x000000060a037981 */ /* 0x000f28000c1e1900 */
[----:B------:R-:W5:Y:S04]  /*0160*/  LDG.E R0, desc[UR6][R6.64] ;  /* 0x0000000606007981 */ /* 0x000f68000c1e1900 */
[----:B------:R-:W5:Y:S04]  /*0170*/  LDG.E R21, desc[UR6][R6.64+0x4] ;  /* 0x0000040606157981 */ /* 0x000f68000c1e1900 */
[----:B0-----:R-:W5:Y:S01]  /*0180*/  LDG.E R23, desc[UR6][R12.64] ;  /* 0x000000060c177981 */ /* 0x001f62000c1e1900 */
[----:B--2---:R-:W-:-:S04]  /*0190*/  IMAD.WIDE R16, R17, 0x4, R14 ;  /* 0x0000000411107825 */ /* 0x004fc800078e020e */
[----:B---3--:R-:W-:Y:S02]  /*01a0*/  IMAD.WIDE R18, R19, 0x4, R14 ;  /* 0x0000000413127825 */ /* 0x008fe400078e020e */
[----:B------:R-:W5:Y:S04]  /*01b0*/  LDG.E R17, desc[UR6][R16.64] ;  /* 0x0000000610117981 */ /* 0x000f68000c1e1900 */
[----:B------:R-:W2:Y:S01]  /*01c0*/  LDG.E R18, desc[UR6][R18.64] ;  /* 0x0000000612127981 */ /* 0x000ea2000c1e1900 */
[----:B----4-:R-:W0:Y:S01]  /*01d0*/  MUFU.RCP R2, R3 ;  /* 0x0000000300027308 */ /* 0x010e220000001000 */
[----:B------:R-:W-:Y:S01]  /*01e0*/  UIADD3 UR4, UPT, UPT, UR4, 0x2, URZ ;  /* 0x0000000204047890 */ /* 0x000fe2000fffe0ff */
[----:B------:R-:W-:Y:S03]  /*01f0*/  BSSY.RECONVERGENT B0, `(.L_x_0) ;  /* 0x000000f000007945 */ /* 0x000fe60003800200 */
[----:B------:R-:W-:Y:S01]  /*0200*/  UISETP.NE.AND UP0, UPT, UR4, 0x1e, UPT ;  /* 0x0000001e0400788c */ /* 0x000fe2000bf05270 */
[----:B-----5:R-:W-:-:S04]  /*0210*/  FFMA R0, R0, R17, RZ ;  /* 0x0000001100007223 */ /* 0x020fc800000000ff */
[----:B--2---:R-:W-:-:S04]  /*0220*/  FFMA R0, R21, R18, R0 ;  /* 0x0000001215007223 */ /* 0x004fc80000000000 */
[----:B------:R-:W-:Y:S01]  /*0230*/  FADD R0, -R0, R23 ;  /* 0x0000001700007221 */ /* 0x000fe20000000100 */
[----:B0-----:R-:W-:-:S03]  /*0240*/  FFMA R21, -R3, R2, 1 ;  /* 0x3f80000003157423 */ /* 0x001fc60000000102 */
[----:B------:R-:W0:Y:S01]  /*0250*/  FCHK P0, R0, R3 ;  /* 0x0000000300007302 */ /* 0x000e220000000000 */
[----:B------:R-:W-:-:S04]  /*0260*/  FFMA R21, R2, R21, R2 ;  /* 0x0000001502157223 */ /* 0x000fc80000000002 */
[----:B------:R-:W-:-:S04]  /*0270*/  FFMA R2, R0, R21, RZ ;  /* 0x0000001500027223 */ /* 0x000fc800000000ff */
[----:B------:R-:W-:-:S04]  /*0280*/  FFMA R16, -R3, R2, R0 ;  /* 0x0000000203107223 */ /* 0x000fc80000000100 */
[----:B------:R-:W-:Y:S01]  /*0290*/  FFMA R21, R21, R16, R2 ;  /* 0x0000001015157223 */ /* 0x000fe20000000002 */
[----:B0-----:R-:W-:Y:S06]  /*02a0*/  @!P0 BRA `(.L_x_1) ;  /* 0x00000000000c8947 */ /* 0x001fec0003800000 */
[----:B------:R-:W-:-:S07]  /*02b0*/  MOV R2, 0x2d0 ;  /* 0x000002d000027802 */ /* 0x000fce0000000f00 */
[----:B------:R-:W-:Y:S05]  /*02c0*/  CALL.REL.NOINC `($__internal_0_$__cuda_sm3x_div_rn_noftz_f32_slowpath) ;  /* 0x0000000000887944 */ /* 0x000fea0003c00000 */
[----:B------:R-:W-:-:S07]  /*02d0*/  IMAD.MOV.U32 R21, RZ, RZ, R0 ;  /* 0x000000ffff157224 */ /* 0x000fce00078e0000 */
.L_x_1:
[----:B------:R-:W-:Y:S05]  /*02e0*/  BSYNC.RECONVERGENT B0 ;  /* 0x0000000000007941 */ /* 0x000fea0003800200 */
.L_x_0:
[----:B------:R0:W-:Y:S01]  /*02f0*/  STG.E desc[UR6][R8.64], R21 ;  /* 0x0000001508007986 */ /* 0x0001e2000c101906 */
[----:B------:R-:W-:Y:S06]  /*0300*/  BAR.SYNC.DEFER_BLOCKING 0x0 ;  /* 0x0000000000007b1d */ /* 0x000fec0000010000 */
        /* <DEDUP_REMOVED lines=11> */
[----:B------:R-:W-:Y:S01]  /*03c0*/  BSSY.RECONVERGENT B0, `(.L_x_2) ;  /* 0x000000e000007945 */ /* 0x000fe20003800200 */
        /* <DEDUP_REMOVED lines=13> */
.L_x_3:
[----:B------:R-:W-:Y:S05]  /*04a0*/  BSYNC.RECONVERGENT B0 ;  /* 0x0000000000007941 */ /* 0x000fea0003800200 */
.L_x_2:
[----:B------:R0:W-:Y:S01]  /*04b0*/  STG.E desc[UR6][R8.64], R23 ;  /* 0x0000001708007986 */ /* 0x0001e2000c101906 */
[----:B------:R-:W-:Y:S06]  /*04c0*/  BAR.SYNC.DEFER_BLOCKING 0x0 ;  /* 0x0000000000007b1d */ /* 0x000fec0000010000 */
[----:B------:R-:W-:Y:S05]  /*04d0*/  BRA.U UP0, `(.L_x_4) ;  /* 0xfffffffd00147547 */ /* 0x000fea000b83ffff */
[----:B------:R-:W-:Y:S05]  /*04e0*/  EXIT ;  /* 0x000000000000794d */ /* 0x000fea0003800000 */
        .weak           $__internal_0_$__cuda_sm3x_div_rn_noftz_f32_slowpath
        .type           $__internal_0_$__cuda_sm3x_div_rn_noftz_f32_slowpath,@function
        .size           $__internal_0_$__cuda_sm3x_div_rn_noftz_f32_slowpath,(.L_x_17 - $__internal_0_$__cuda_sm3x_div_rn_noftz_f32_slowpath)
$__internal_0_$__cuda_sm3x_div_rn_noftz_f32_slowpath:
[----:B------:R-:W-:Y:S01]  /*04f0*/  SHF.R.U32.HI R16, RZ, 0x17, R3 ;  /* 0x00000017ff107819 */ /* 0x000fe20000011603 */
[----:B------:R-:W-:Y:S01]  /*0500*/  BSSY.RECONVERGENT B1, `(.L_x_5) ;  /* 0x0000062000017945 */ /* 0x000fe20003800200 */
[----:B------:R-:W-:Y:S02]  /*0510*/  SHF.R.U32.HI R17, RZ, 0x17, R0 ;  /* 0x00000017ff117819 */ /* 0x000fe40000011600 */
[----:B------:R-:W-:Y:S02]  /*0520*/  LOP3.LUT R16, R16, 0xff, RZ, 0xc0, !PT ;  /* 0x000000ff10107812 */ /* 0x000fe400078ec0ff */
[----:B------:R-:W-:Y:S02]  /*0530*/  LOP3.LUT R19, R17, 0xff, RZ, 0xc0, !PT ;  /* 0x000000ff11137812 */ /* 0x000fe400078ec0ff */
[----:B------:R-:W-:-:S03]  /*0540*/  IADD3 R20, PT, PT, R16, -0x1, RZ ;  /* 0xffffffff10147810 */ /* 0x000fc60007ffe0ff */
[----:B------:R-:W-:Y:S01]  /*0550*/  VIADD R18, R19, 0xffffffff ;  /* 0xffffffff13127836 */ /* 0x000fe20000000000 */
[----:B------:R-:W-:-:S04]  /*0560*/  ISETP.GT.U32.AND P0, PT, R20, 0xfd, PT ;  /* 0x000000fd1400780c */ /* 0x000fc80003f04070 */
[----:B------:R-:W-:-:S13]  /*0570*/  ISETP.GT.U32.OR P0, PT, R18, 0xfd, P0 ;  /* 0x000000fd1200780c */ /* 0x000fda0000704470 */
[----:B------:R-:W-:Y:S01]  /*0580*/  @!P0 IMAD.MOV.U32 R17, RZ, RZ, RZ ;  /* 0x000000ffff118224 */ /* 0x000fe200078e00ff */
[----:B------:R-:W-:Y:S06]  /*0590*/  @!P0 BRA `(.L_x_6) ;  /* 0x00000000005c8947 */ /* 0x000fec0003800000 */
[----:B------:R-:W-:Y:S02]  /*05a0*/  FSETP.GTU.FTZ.AND P0, PT, |R0|, +INF , PT ;  /* 0x7f8000000000780b */ /* 0x000fe40003f1c200 */
[----:B------:R-:W-:-:S04]  /*05b0*/  FSETP.GTU.FTZ.AND P1, PT, |R3|, +INF , PT ;  /* 0x7f8000000300780b */ /* 0x000fc80003f3c200 */
[----:B------:R-:W-:-:S13]  /*05c0*/  PLOP3.LUT P0, PT, P0, P1, PT, 0xf8, 0x8f ;  /* 0x00000000008f781c */ /* 0x000fda0000703f70 */
[----:B------:R-:W-:Y:S05]  /*05d0*/  @P0 BRA `(.L_x_7) ;  /* 0x00000004004c0947 */ /* 0x000fea0003800000 */
[----:B------:R-:W-:-:S13]  /*05e0*/  LOP3.LUT P0, RZ, R3, 0x7fffffff, R0, 0xc8, !PT ;  /* 0x7fffffff03ff7812 */ /* 0x000fda000780c800 */
[----:B------:R-:W-:Y:S05]  /*05f0*/  @!P0 BRA `(.L_x_8) ;  /* 0x00000004003c8947 */ /* 0x000fea0003800000 */
[C---:B------:R-:W-:Y:S02]  /*0600*/  FSETP.NEU.FTZ.AND P2, PT, |R0|.reuse, +INF , PT ;  /* 0x7f8000000000780b */ /* 0x040fe40003f5d200 */
[----:B------:R-:W-:Y:S02]  /*0610*/  FSETP.NEU.FTZ.AND P1, PT, |R3|, +INF , PT ;  /* 0x7f8000000300780b */ /* 0x000fe40003f3d200 */
[----:B------:R-:W-:-:S11]  /*0620*/  FSETP.NEU.FTZ.AND P0, PT, |R0|, +INF , PT ;  /* 0x7f8000000000780b */ /* 0x000fd60003f1d200 */
[----:B------:R-:W-:Y:S05]  /*0630*/  @!P1 BRA !P2, `(.L_x_8) ;  /* 0x00000004002c9947 */ /* 0x000fea0005000000 */
[----:B------:R-:W-:-:S04]  /*0640*/  LOP3.LUT P2, RZ, R0, 0x7fffffff, RZ, 0xc0, !PT ;  /* 0x7fffffff00ff7812 */ /* 0x000fc8000784c0ff */
[----:B------:R-:W-:-:S13]  /*0650*/  PLOP3.LUT P1, PT, P1, P2, PT, 0x2f, 0xf2 ;  /* 0x0000000000f2781c */ /* 0x000fda0000f24577 */
[----:B------:R-:W-:Y:S05]  /*0660*/  @P1 BRA `(.L_x_9) ;  /* 0x0000000400181947 */ /* 0x000fea0003800000 */
[----:B------:R-:W-:-:S04]  /*0670*/  LOP3.LUT P1, RZ, R3, 0x7fffffff, RZ, 0xc0, !PT ;  /* 0x7fffffff03ff7812 */ /* 0x000fc8000782c0ff */
[----:B------:R-:W-:-:S13]  /*0680*/  PLOP3.LUT P0, PT, P0, P1, PT, 0x2f, 0xf2 ;  /* 0x0000000000f2781c */ /* 0x000fda0000702577 */
[----:B------:R-:W-:Y:S05]  /*0690*/  @P0 BRA `(.L_x_10) ;  /* 0x0000000400000947 */ /* 0x000fea0003800000 */
[----:B------:R-:W-:Y:S02]  /*06a0*/  ISETP.GE.AND P0, PT, R18, RZ, PT ;  /* 0x000000ff1200720c */ /* 0x000fe40003f06270 */
[----:B------:R-:W-:-:S11]  /*06b0*/  ISETP.GE.AND P1, PT, R20, RZ, PT ;  /* 0x000000ff1400720c */ /* 0x000fd60003f26270 */
[----:B------:R-:W-:Y:S01]  /*06c0*/  @P0 IMAD.MOV.U32 R17, RZ, RZ, RZ ;  /* 0x000000ffff110224 */ /* 0x000fe200078e00ff */
[----:B------:R-:W-:Y:S01]  /*06d0*/  @!P0 MOV R17, 0xffffffc0 ;  /* 0xffffffc000118802 */ /* 0x000fe20000000f00 */
[----:B------:R-:W-:Y:S01]  /*06e0*/  @!P0 FFMA R0, R0, 1.84467440737095516160e+19, RZ ;  /* 0x5f80000000008823 */ /* 0x000fe200000000ff */
[----:B------:R-:W-:-:S03]  /*06f0*/  @!P1 FFMA R3, R3, 1.84467440737095516160e+19, RZ ;  /* 0x5f80000003039823 */ /* 0x000fc600000000ff */
[----:B------:R-:W-:-:S07]  /*0700*/  @!P1 VIADD R17, R17, 0x40 ;  /* 0x0000004011119836 */ /* 0x000fce0000000000 */
.L_x_6:
[----:B------:R-:W-:Y:S01]  /*0710*/  LEA R18, R16, 0xc0800000, 0x17 ;  /* 0xc080000010127811 */ /* 0x000fe200078eb8ff */
[----:B------:R-:W-:Y:S01]  /*0720*/  VIADD R19, R19, 0xffffff81 ;  /* 0xffffff8113137836 */ /* 0x000fe20000000000 */
[----:B------:R-:W-:Y:S03]  /*0730*/  BSSY.RECONVERGENT B2, `(.L_x_11) ;  /* 0x0000035000027945 */ /* 0x000fe60003800200 */
[----:B------:R-:W-:Y:S02]  /*0740*/  IMAD.IADD R20, R3, 0x1, -R18 ;  /* 0x0000000103147824 */ /* 0x000fe400078e0a12 */
[C---:B------:R-:W-:Y:S02]  /*0750*/  IMAD R0, R19.reuse, -0x800000, R0 ;  /* 0xff80000013007824 */ /* 0x040fe400078e0200 */
[----:B------:R0:W1:Y:S01]  /*0760*/  MUFU.RCP R3, R20 ;  /* 0x0000001400037308 */ /* 0x0000620000001000 */
[----:B------:R-:W-:Y:S01]  /*0770*/  FADD.FTZ R21, -R20, -RZ ;  /* 0x800000ff14157221 */ /* 0x000fe20000010100 */
[----:B0-----:R-:W-:-:S04]  /*0780*/  IADD3 R20, PT, PT, R19, 0x7f, -R16 ;  /* 0x0000007f13147810 */ /* 0x001fc80007ffe810 */
[----:B------:R-:W-:Y:S01]  /*0790*/  IADD3 R17, PT, PT, R20, R17, RZ ;  /* 0x0000001114117210 */ /* 0x000fe20007ffe0ff */
[----:B-1----:R-:W-:-:S04]  /*07a0*/  FFMA R18, R3, R21, 1 ;  /* 0x3f80000003127423 */ /* 0x002fc80000000015 */
[----:B------:R-:W-:-:S04]  /*07b0*/  FFMA R3, R3, R18, R3 ;  /* 0x0000001203037223 */ /* 0x000fc80000000003 */
[----:B------:R-:W-:-:S04]  /*07c0*/  FFMA R18, R0, R3, RZ ;  /* 0x0000000300127223 */ /* 0x000fc800000000ff */
[----:B------:R-:W-:-:S04]  /*07d0*/  FFMA R22, R21, R18, R0 ;  /* 0x0000001215167223 */ /* 0x000fc80000000000 */
[----:B------:R-:W-:-:S04]  /*07e0*/  FFMA R18, R3, R22, R18 ;  /* 0x0000001603127223 */ /* 0x000fc80000000012 */
[----:B------:R-:W-:-:S04]  /*07f0*/  FFMA R21, R21, R18, R0 ;  /* 0x0000001215157223 */ /* 0x000fc80000000000 */
[----:B------:R-:W-:-:S05]  /*0800*/  FFMA R0, R3, R21, R18 ;  /* 0x0000001503007223 */ /* 0x000fca0000000012 */
[----:B------:R-:W-:-:S04]  /*0810*/  SHF.R.U32.HI R16, RZ, 0x17, R0 ;  /* 0x00000017ff107819 */ /* 0x000fc80000011600 */
[----:B------:R-:W-:-:S05]  /*0820*/  LOP3.LUT R16, R16, 0xff, RZ, 0xc0, !PT ;  /* 0x000000ff10107812 */ /* 0x000fca00078ec0ff */
[----:B------:R-:W-:-:S04]  /*0830*/  IMAD.IADD R19, R16, 0x1, R17 ;  /* 0x0000000110137824 */ /* 0x000fc800078e0211 */
[----:B------:R-:W-:-:S05]  /*0840*/  VIADD R16, R19, 0xffffffff ;  /* 0xffffffff13107836 */ /* 0x000fca0000000000 */
[----:B------:R-:W-:-:S13]  /*0850*/  ISETP.GE.U32.AND P0, PT, R16, 0xfe, PT ;  /* 0x000000fe1000780c */ /* 0x000fda0003f06070 */
[----:B------:R-:W-:Y:S05]  /*0860*/  @!P0 BRA `(.L_x_12) ;  /* 0x0000000000808947 */ /* 0x000fea0003800000 */
[----:B------:R-:W-:-:S13]  /*0870*/  ISETP.GT.AND P0, PT, R19, 0xfe, PT ;  /* 0x000000fe1300780c */ /* 0x000fda0003f04270 */
[----:B------:R-:W-:Y:S05]  /*0880*/  @P0 BRA `(.L_x_13) ;  /* 0x00000000006c0947 */ /* 0x000fea0003800000 */
[----:B------:R-:W-:-:S13]  /*0890*/  ISETP.GE.AND P0, PT, R19, 0x1, PT ;  /* 0x000000011300780c */ /* 0x000fda0003f06270 */
[----:B------:R-:W-:Y:S05]  /*08a0*/  @P0 BRA `(.L_x_14) ;  /* 0x0000000000740947 */ /* 0x000fea0003800000 */
[----:B------:R-:W-:Y:S02]  /*08b0*/  ISETP.GE.AND P0, PT, R19, -0x18, PT ;  /* 0xffffffe81300780c */ /* 0x000fe40003f06270 */
[----:B------:R-:W-:-:S11]  /*08c0*/  LOP3.LUT R0, R0, 0x80000000, RZ, 0xc0, !PT ;  /* 0x8000000000007812 */ /* 0x000fd600078ec0ff */
[----:B------:R-:W-:Y:S05]  /*08d0*/  @!P0 BRA `(.L_x_14) ;  /* 0x0000000000688947 */ /* 0x000fea0003800000 */
[-CC-:B------:R-:W-:Y:S01]  /*08e0*/  FFMA.RZ R16, R3, R21.reuse, R18.reuse ;  /* 0x0000001503107223 */ /* 0x180fe2000000c012 */
[C---:B------:R-:W-:Y:S02]  /*08f0*/  ISETP.NE.AND P2, PT, R19.reuse, RZ, PT ;  /* 0x000000ff1300720c */ /* 0x040fe40003f45270 */
[----:B------:R-:W-:Y:S02]  /*0900*/  ISETP.NE.AND P1, PT, R19, RZ, PT ;  /* 0x000000ff1300720c */ /* 0x000fe40003f25270 */
[----:B------:R-:W-:Y:S01]  /*0910*/  LOP3.LUT R17, R16, 0x7fffff, RZ, 0xc0, !PT ;  /* 0x007fffff10117812 */ /* 0x000fe200078ec0ff */
[CCC-:B------:R-:W-:Y:S01]  /*0920*/  FFMA.RP R16, R3.reuse, R21.reuse, R18.reuse ;  /* 0x0000001503107223 */ /* 0x1c0fe20000008012 */
[----:B------:R-:W-:Y:S01]  /*0930*/  FFMA.RM R3, R3, R21, R18 ;  /* 0x0000001503037223 */ /* 0x000fe20000004012 */
[----:B------:R-:W-:Y:S01]  /*0940*/  IADD3 R18, PT, PT, R19, 0x20, RZ ;  /* 0x0000002013127810 */ /* 0x000fe20007ffe0ff */
[----:B------:R-:W-:Y:S01]  /*0950*/  IMAD.MOV R19, RZ, RZ, -R19 ;  /* 0x000000ffff137224 */ /* 0x000fe200078e0a13 */
[----:B------:R-:W-:-:S02]  /*0960*/  LOP3.LUT R17, R17, 0x800000, RZ, 0xfc, !PT ;  /* 0x0080000011117812 */ /* 0x000fc400078efcff */
[----:B------:R-:W-:Y:S02]  /*0970*/  FSETP.NEU.FTZ.AND P0, PT, R16, R3, PT ;  /* 0x000000031000720b */ /* 0x000fe40003f1d000 */
[----:B------:R-:W-:Y:S02]  /*0980*/  SHF.L.U32 R18, R17, R18, RZ ;  /* 0x0000001211127219 */ /* 0x000fe400000006ff */
[----:B------:R-:W-:Y:S02]  /*0990*/  SEL R16, R19, RZ, P2 ;  /* 0x000000ff13107207 */ /* 0x000fe40001000000 */
[----:B------:R-:W-:Y:S02]  /*09a0*/  ISETP.NE.AND P1, PT, R18, RZ, P1 ;  /* 0x000000ff1200720c */ /* 0x000fe40000f25270 */
[----:B------:R-:W-:Y:S02]  /*09b0*/  SHF.R.U32.HI R16, RZ, R16, R17 ;  /* 0x00000010ff107219 */ /* 0x000fe40000011611 */
[----:B------:R-:W-:-:S02]  /*09c0*/  PLOP3.LUT P0, PT, P0, P1, PT, 0xf8, 0x8f ;  /* 0x00000000008f781c */ /* 0x000fc40000703f70 */
[----:B------:R-:W-:Y:S02]  /*09d0*/  SHF.R.U32.HI R18, RZ, 0x1, R16 ;  /* 0x00000001ff127819 */ /* 0x000fe40000011610 */
[----:B------:R-:W-:-:S04]  /*09e0*/  SEL R3, RZ, 0x1, !P0 ;  /* 0x00000001ff037807 */ /* 0x000fc80004000000 */
[----:B------:R-:W-:-:S04]  /*09f0*/  LOP3.LUT R3, R3, 0x1, R18, 0xf8, !PT ;  /* 0x0000000103037812 */ /* 0x000fc800078ef812 */
[----:B------:R-:W-:-:S05]  /*0a00*/  LOP3.LUT R3, R3, R16, RZ, 0xc0, !PT ;  /* 0x0000001003037212 */ /* 0x000fca00078ec0ff */
[----:B------:R-:W-:-:S05]  /*0a10*/  IMAD.IADD R3, R18, 0x1, R3 ;  /* 0x0000000112037824 */ /* 0x000fca00078e0203 */
[----:B------:R-:W-:Y:S01]  /*0a20*/  LOP3.LUT R0, R3, R0, RZ, 0xfc, !PT ;  /* 0x0000000003007212 */ /* 0x000fe200078efcff */
[----:B------:R-:W-:Y:S06]  /*0a30*/  BRA `(.L_x_14) ;  /* 0x0000000000107947 */ /* 0x000fec0003800000 */
.L_x_13:
[----:B------:R-:W-:-:S04]  /*0a40*/  LOP3.LUT R0, R0, 0x80000000, RZ, 0xc0, !PT ;  /* 0x8000000000007812 */ /* 0x000fc800078ec0ff */
[----:B------:R-:W-:Y:S01]  /*0a50*/  LOP3.LUT R0, R0, 0x7f800000, RZ, 0xfc, !PT ;  /* 0x7f80000000007812 */ /* 0x000fe200078efcff */
[----:B------:R-:W-:Y:S06]  /*0a60*/  BRA `(.L_x_14) ;  /* 0x0000000000047947 */ /* 0x000fec0003800000 */
.L_x_12:
[----:B------:R-:W-:-:S07]  /*0a70*/  LEA R0, R17, R0, 0x17 ;  /* 0x0000000011007211 */ /* 0x000fce00078eb8ff */
.L_x_14:
[----:B------:R-:W-:Y:S05]  /*0a80*/  BSYNC.RECONVERGENT B2 ;  /* 0x0000000000027941 */ /* 0x000fea0003800200 */
.L_x_11:
[----:B------:R-:W-:Y:S05]  /*0a90*/  BRA `(.L_x_15) ;  /* 0x0000000000207947 */ /* 0x000fea0003800000 */
.L_x_10:
[----:B------:R-:W-:-:S04]  /*0aa0*/  LOP3.LUT R0, R3, 0x80000000, R0, 0x48, !PT ;  /* 0x8000000003007812 */ /* 0x000fc800078e4800 */
[----:B------:R-:W-:Y:S01]  /*0ab0*/  LOP3.LUT R0, R0, 0x7f800000, RZ, 0xfc, !PT ;  /* 0x7f80000000007812 */ /* 0x000fe200078efcff */
[----:B------:R-:W-:Y:S06]  /*0ac0*/  BRA `(.L_x_15) ;  /* 0x0000000000147947 */ /* 0x000fec0003800000 */
.L_x_9:
[----:B------:R-:W-:Y:S01]  /*0ad0*/  LOP3.LUT R0, R3, 0x80000000, R0, 0x48, !PT ;  /* 0x8000000003007812 */ /* 0x000fe200078e4800 */
[----:B------:R-:W-:Y:S06]  /*0ae0*/  BRA `(.L_x_15) ;  /* 0x00000000000c7947 */ /* 0x000fec0003800000 */
.L_x_8:
[----:B------:R-:W0:Y:S01]  /*0af0*/  MUFU.RSQ R0, -QNAN ;  /* 0xffc0000000007908 */ /* 0x000e220000001400 */
[----:B------:R-:W-:Y:S05]  /*0b00*/  BRA `(.L_x_15) ;  /* 0x0000000000047947 */ /* 0x000fea0003800000 */
.L_x_7:
[----:B------:R-:W-:-:S07]  /*0b10*/  FADD.FTZ R0, R0, R3 ;  /* 0x0000000300007221 */ /* 0x000fce0000010000 */
.L_x_15:
[----:B------:R-:W-:Y:S05]  /*0b20*/  BSYNC.RECONVERGENT B1 ;  /* 0x0000000000017941 */ /* 0x000fea0003800200 */
.L_x_5:
[----:B------:R-:W-:-:S04]  /*0b30*/  IMAD.MOV.U32 R3, RZ, RZ, 0x0 ;  /* 0x00000000ff037424 */ /* 0x000fc800078e00ff */
[----:B0-----:R-:W-:Y:S05]  /*0b40*/  RET.REL.NODEC R2 `(_Z9jacobiOnePfPKfS1_PKiS1_i) ;  /* 0xfffffff4022c7950 */ /* 0x001fea0003c3ffff */
.L_x_16:
[----:B------:R-:W-:-:S00]  /*0b50*/  BRA `(.L_x_16) ;  /* 0xfffffffc00fc7947 */ /* 0x000fc0000383ffff */
[----:B------:R-:W-:-:S00]  /*0b60*/  NOP ;  /* 0x0000000000007918 */ /* 0x000fc00000000000 */
        /* <DEDUP_REMOVED lines=9> */
.L_x_17:


//--------------------- .nv.shared.reserved.0     --------------------------
	.section	.nv.shared.reserved.0,"aw",@nobits
	.weak		__nv_reservedSMEM_offset_0_alias
	.size		__nv_reservedSMEM_offset_0_alias, 0, 64
	.other		__nv_reservedSMEM_offset_0_alias,@"STO_CUDA_RESERVED_SHARED STV_DEFAULT"
__nv_reservedSMEM_offset_0_alias:
	.zero		0
	.zero		64


//--------------------- .nv.constant0._Z9jacobiOnePfPKfS1_PKiS1_i --------------------------
	.section	.nv.constant0._Z9jacobiOnePfPKfS1_PKiS1_i,"a",@progbits
	.sectionflags	@""
	.align	4
.nv.constant0._Z9jacobiOnePfPKfS1_PKiS1_i:
	.zero		940


//--------------------- SYMBOLS --------------------------

	.type		.nv.reservedSmem.offset0,@object
	.size		.nv.reservedSmem.offset0,0x4
